//
// Generated by NVIDIA NVVM Compiler
//
// Compiler Build ID: CL-36424714
// Cuda compilation tools, release 13.0, V13.0.88
// Based on NVVM 20.0.0
//

.version 9.0
.target sm_100
.address_size 64

	// .globl	_Z11parallelSumPiS_
// _ZZ11parallelSumPiS_E10partialSum has been demoted

.visible .entry _Z11parallelSumPiS_(
	.param .u64 .ptr .align 1 _Z11parallelSumPiS__param_0,
	.param .u64 .ptr .align 1 _Z11parallelSumPiS__param_1
)
{
	.reg .pred 	%p<5>;
	.reg .b32 	%r<18>;
	.reg .b64 	%rd<9>;
	// demoted variable
	.shared .align 4 .b8 _ZZ11parallelSumPiS_E10partialSum[1024];
	ld.param.u64 	%rd2, [_Z11parallelSumPiS__param_0];
	ld.param.u64 	%rd1, [_Z11parallelSumPiS__param_1];
	cvta.to.global.u64 	%rd3, %rd2;
	mov.u32 	%r1, %tid.x;
	mov.u32 	%r17, %ntid.x;
	mov.u32 	%r3, %ctaid.x;
	mad.lo.s32 	%r7, %r17, %r3, %r1;
	mul.wide.s32 	%rd4, %r7, 4;
	add.s64 	%rd5, %rd3, %rd4;
	ld.global.u32 	%r8, [%rd5];
	shl.b32 	%r9, %r1, 2;
	mov.u32 	%r10, _ZZ11parallelSumPiS_E10partialSum;
	add.s32 	%r4, %r10, %r9;
	st.shared.u32 	[%r4], %r8;
	bar.sync 	0;
	setp.lt.u32 	%p1, %r17, 2;
	@%p1 bra 	$L__BB0_4;
$L__BB0_1:
	shr.u32 	%r6, %r17, 1;
	setp.ge.u32 	%p2, %r1, %r6;
	@%p2 bra 	$L__BB0_3;
	shl.b32 	%r11, %r6, 2;
	add.s32 	%r12, %r4, %r11;
	ld.shared.u32 	%r13, [%r12];
	ld.shared.u32 	%r14, [%r4];
	add.s32 	%r15, %r14, %r13;
	st.shared.u32 	[%r4], %r15;
$L__BB0_3:
	bar.sync 	0;
	setp.gt.u32 	%p3, %r17, 3;
	mov.u32 	%r17, %r6;
	@%p3 bra 	$L__BB0_1;
$L__BB0_4:
	setp.ne.s32 	%p4, %r1, 0;
	@%p4 bra 	$L__BB0_6;
	ld.shared.u32 	%r16, [_ZZ11parallelSumPiS_E10partialSum];
	cvta.to.global.u64 	%rd6, %rd1;
	mul.wide.u32 	%rd7, %r3, 4;
	add.s64 	%rd8, %rd6, %rd7;
	st.global.u32 	[%rd8], %r16;
$L__BB0_6:
	ret;

}


// ===== COMPILED SASS (sm_100) =====

	.target	sm_100

	.elftype	@"ET_EXEC"


//--------------------- .note.nv.tkinfo           --------------------------
	.section	.note.nv.tkinfo,"",@"SHT_NOTE"
	.sectionflags	@"SHF_NOTE_NV_TKINFO"
	.tkinfo
        /*0018*/ 	.word	0x00000002
        /*0030*/ 	.string	""
        /*0030*/ 	.string	"ptxas"
        /*0030*/ 	.string	"Cuda compilation tools, release 13.0, V13.0.88"
        /*0030*/ 	.string	"Build cuda_13.0.r13.0/compiler.36424714_0"
        /*0030*/ 	.string	"-arch sm_100 -m 64 "



//--------------------- .note.nv.cuinfo           --------------------------
	.section	.note.nv.cuinfo,"",@"SHT_NOTE"
	.sectionflags	@"SHF_NOTE_NV_CUINFO"
        /*0018*/ 	.short	0x0002
        /*001a*/ 	.short	0x0064
        /*001c*/ 	.short	0x0082
	.zero		2


//--------------------- .nv.info                  --------------------------
	.section	.nv.info,"",@"SHT_CUDA_INFO"
	.align	4


	//----- nvinfo : EIATTR_REGCOUNT
	.align		4
        /*0000*/ 	.byte	0x04, 0x2f
        /*0002*/ 	.short	(.L_1 - .L_0)
	.align		4
.L_0:
        /*0004*/ 	.word	index@(_Z11parallelSumPiS_)
        /*0008*/ 	.word	0x0000000b


	//----- nvinfo : EIATTR_FRAME_SIZE
	.align		4
.L_1:
        /*000c*/ 	.byte	0x04, 0x11
        /*000e*/ 	.short	(.L_3 - .L_2)
	.align		4
.L_2:
        /*0010*/ 	.word	index@(_Z11parallelSumPiS_)
        /*0014*/ 	.word	0x00000000


	//----- nvinfo : EIATTR_MIN_STACK_SIZE
	.align		4
.L_3:
        /*0018*/ 	.byte	0x04, 0x12
        /*001a*/ 	.short	(.L_5 - .L_4)
	.align		4
.L_4:
        /*001c*/ 	.word	index@(_Z11parallelSumPiS_)
        /*0020*/ 	.word	0x00000000
.L_5:


//--------------------- .nv.compat                --------------------------
	.section	.nv.compat,"",@"SHT_CUDA_COMPAT_INFO"
	.align	4
        /*0000*/ 	.byte	0x02, 0x09, 0x00, 0x00, 0x02, 0x02, 0x01, 0x00, 0x02, 0x05, 0x05, 0x00, 0x03, 0x07, 0x01, 0x01
        /*0010*/ 	.byte	0x02, 0x03, 0x00, 0x00, 0x02, 0x06, 0x01, 0x00, 0x04, 0x0b, 0x08, 0x00, 0x09, 0x00, 0x00, 0x00
        /*0020*/ 	.byte	0x00, 0x00, 0x00, 0x00


//--------------------- .nv.info._Z11parallelSumPiS_ --------------------------
	.section	.nv.info._Z11parallelSumPiS_,"",@"SHT_CUDA_INFO"
	.sectionflags	@""
	.align	4


	//----- nvinfo : EIATTR_CUDA_API_VERSION
	.align		4
        /*0000*/ 	.byte	0x04, 0x37
        /*0002*/ 	.short	(.L_7 - .L_6)
.L_6:
        /*0004*/ 	.word	0x00000082


	//----- nvinfo : EIATTR_KPARAM_INFO
	.align		4
.L_7:
        /*0008*/ 	.byte	0x04, 0x17
        /*000a*/ 	.short	(.L_9 - .L_8)
.L_8:
        /*000c*/ 	.word	0x00000000
        /*0010*/ 	.short	0x0001
        /*0012*/ 	.short	0x0008
        /*0014*/ 	.byte	0x00, 0xf5, 0x21, 0x00


	//----- nvinfo : EIATTR_KPARAM_INFO
	.align		4
.L_9:
        /*0018*/ 	.byte	0x04, 0x17
        /*001a*/ 	.short	(.L_11 - .L_10)
.L_10:
        /*001c*/ 	.word	0x00000000
        /*0020*/ 	.short	0x0000
        /*0022*/ 	.short	0x0000
        /*0024*/ 	.byte	0x00, 0xf5, 0x21, 0x00


	//----- nvinfo : EIATTR_SPARSE_MMA_MASK
	.align		4
.L_11:
        /*0028*/ 	.byte	0x03, 0x50
        /*002a*/ 	.short	0x0000


	//----- nvinfo : EIATTR_MAXREG_COUNT
	.align		4
        /*002c*/ 	.byte	0x03, 0x1b
        /*002e*/ 	.short	0x00ff


	//----- nvinfo : EIATTR_NUM_BARRIERS
	.align		4
        /*0030*/ 	.byte	0x02, 0x4c
        /*0032*/ 	.byte	0x01
	.zero		1


	//----- nvinfo : EIATTR_MERCURY_ISA_VERSION
	.align		4
        /*0034*/ 	.byte	0x03, 0x5f
        /*0036*/ 	.short	0x0101


	//----- nvinfo : EIATTR_VRC_CTA_INIT_COUNT
	.align		4
        /*0038*/ 	.byte	0x02, 0x4a
	.zero		1
	.zero		1


	//----- nvinfo : EIATTR_EXIT_INSTR_OFFSETS
	.align		4
        /*003c*/ 	.byte	0x04, 0x1c
        /*003e*/ 	.short	(.L_13 - .L_12)


	//   ....[0]....
.L_12:
        /*0040*/ 	.word	0x000001e0


	//   ....[1]....
        /*0044*/ 	.word	0x00000260


	//----- nvinfo : EIATTR_CBANK_PARAM_SIZE
	.align		4
.L_13:
        /*0048*/ 	.byte	0x03, 0x19
        /*004a*/ 	.short	0x0010


	//----- nvinfo : EIATTR_PARAM_CBANK
	.align		4
        /*004c*/ 	.byte	0x04, 0x0a
        /*004e*/ 	.short	(.L_15 - .L_14)
	.align		4
.L_14:
        /*0050*/ 	.word	index@(.nv.constant0._Z11parallelSumPiS_)
        /*0054*/ 	.short	0x0380
        /*0056*/ 	.short	0x0010


	//----- nvinfo : EIATTR_SW_WAR
	.align		4
.L_15:
        /*0058*/ 	.byte	0x04, 0x36
        /*005a*/ 	.short	(.L_17 - .L_16)
.L_16:
        /*005c*/ 	.word	0x00000008
.L_17:


//--------------------- .nv.callgraph             --------------------------
	.section	.nv.callgraph,"",@"SHT_CUDA_CALLGRAPH"
	.align	4
	.sectionentsize	8
	.align		4
        /*0000*/ 	.word	0x00000000
	.align		4
        /*0004*/ 	.word	0xffffffff
	.align		4
        /*0008*/ 	.word	0x00000000
	.align		4
        /*000c*/ 	.word	0xfffffffe
	.align		4
        /*0010*/ 	.word	0x00000000
	.align		4
        /*0014*/ 	.word	0xfffffffd
	.align		4
        /*0018*/ 	.word	0x00000000
	.align		4
        /*001c*/ 	.word	0xfffffffc


//--------------------- .text._Z11parallelSumPiS_ --------------------------
	.section	.text._Z11parallelSumPiS_,"ax",@progbits
	.align	128
        .global         _Z11parallelSumPiS_
        .type           _Z11parallelSumPiS_,@function
        .size           _Z11parallelSumPiS_,(.L_x_3 - _Z11parallelSumPiS_)
        .other          _Z11parallelSumPiS_,@"STO_CUDA_ENTRY STV_DEFAULT"
_Z11parallelSumPiS_:
.text._Z11parallelSumPiS_:
[----:B------:R-:W-:Y:S01]  /*0000*/  LDC R1, c[0x0][0x37c] ;  /* 0x0000df00ff017b82 */ /* 0x000fe20000000800 */
[----:B------:R-:W0:Y:S07]  /*0010*/  S2R R6, SR_TID.X ;  /* 0x0000000000067919 */ /* 0x000e2e0000002100 */
[----:B------:R-:W1:Y:S01]  /*0020*/  LDC.64 R2, c[0x0][0x380] ;  /* 0x0000e000ff027b82 */ /* 0x000e620000000a00 */
[----:B------:R-:W0:Y:S01]  /*0030*/  LDCU UR8, c[0x0][0x360] ;  /* 0x00006c00ff0877ac */ /* 0x000e220008000800 */
[----:B------:R-:W0:Y:S01]  /*0040*/  S2R R7, SR_CTAID.X ;  /* 0x0000000000077919 */ /* 0x000e220000002500 */
[----:B------:R-:W2:Y:S01]  /*0050*/  LDCU.64 UR6, c[0x0][0x358] ;  /* 0x00006b00ff0677ac */ /* 0x000ea20008000a00 */
[----:B0-----:R-:W-:-:S04]  /*0060*/  IMAD R5, R7, UR8, R6 ;  /* 0x0000000807057c24 */ /* 0x001fc8000f8e0206 */
[----:B-1----:R-:W-:-:S06]  /*0070*/  IMAD.WIDE R2, R5, 0x4, R2 ;  /* 0x0000000405027825 */ /* 0x002fcc00078e0202 */
[----:B--2---:R-:W2:Y:S01]  /*0080*/  LDG.E R2, desc[UR6][R2.64] ;  /* 0x0000000602027981 */ /* 0x004ea2000c1e1900 */
[----:B------:R-:W0:Y:S01]  /*0090*/  S2UR UR5, SR_CgaCtaId ;  /* 0x00000000000579c3 */ /* 0x000e220000008800 */
[----:B------:R-:W-:Y:S01]  /*00a0*/  UMOV UR4, 0x400 ;  /* 0x0000040000047882 */ /* 0x000fe20000000000 */
[----:B------:R-:W-:Y:S01]  /*00b0*/  UISETP.GE.U32.AND UP0, UPT, UR8, 0x2, UPT ;  /* 0x000000020800788c */ /* 0x000fe2000bf06070 */
[----:B------:R-:W-:Y:S01]  /*00c0*/  ISETP.NE.AND P0, PT, R6, RZ, PT ;  /* 0x000000ff0600720c */ /* 0x000fe20003f05270 */
[----:B0-----:R-:W-:-:S06]  /*00d0*/  ULEA UR4, UR5, UR4, 0x18 ;  /* 0x0000000405047291 */ /* 0x001fcc000f8ec0ff */
[----:B------:R-:W-:-:S05]  /*00e0*/  LEA R5, R6, UR4, 0x2 ;  /* 0x0000000406057c11 */ /* 0x000fca000f8e10ff */
[----:B--2---:R0:W-:Y:S01]  /*00f0*/  STS [R5], R2 ;  /* 0x0000000205007388 */ /* 0x0041e20000000800 */
[----:B------:R-:W-:Y:S06]  /*0100*/  BAR.SYNC.DEFER_BLOCKING 0x0 ;  /* 0x0000000000007b1d */ /* 0x000fec0000010000 */
[----:B------:R-:W-:Y:S05]  /*0110*/  BRA.U !UP0, `(.L_x_0) ;  /* 0x0000000108307547 */ /* 0x000fea000b800000 */
[----:B------:R-:W-:-:S07]  /*0120*/  IMAD.U32 R0, RZ, RZ, UR8 ;  /* 0x00000008ff007e24 */ /* 0x000fce000f8e00ff */
.L_x_1:
[----:B------:R-:W-:-:S04]  /*0130*/  SHF.R.U32.HI R8, RZ, 0x1, R0 ;  /* 0x00000001ff087819 */ /* 0x000fc80000011600 */
[----:B------:R-:W-:-:S13]  /*0140*/  ISETP.GE.U32.AND P1, PT, R6, R8, PT ;  /* 0x000000080600720c */ /* 0x000fda0003f26070 */
[----:B0-----:R-:W-:Y:S01]  /*0150*/  @!P1 IMAD R2, R8, 0x4, R5 ;  /* 0x0000000408029824 */ /* 0x001fe200078e0205 */
[----:B------:R-:W-:Y:S05]  /*0160*/  @!P1 LDS R3, [R5] ;  /* 0x0000000005039984 */ /* 0x000fea0000000800 */
[----:B------:R-:W0:Y:S02]  /*0170*/  @!P1 LDS R2, [R2] ;  /* 0x0000000002029984 */ /* 0x000e240000000800 */
[----:B0-----:R-:W-:-:S05]  /*0180*/  @!P1 IADD3 R4, PT, PT, R2, R3, RZ ;  /* 0x0000000302049210 */ /* 0x001fca0007ffe0ff */
[----:B------:R1:W-:Y:S01]  /*0190*/  @!P1 STS [R5], R4 ;  /* 0x0000000405009388 */ /* 0x0003e20000000800 */
[----:B------:R-:W-:Y:S01]  /*01a0*/  BAR.SYNC.DEFER_BLOCKING 0x0 ;  /* 0x0000000000007b1d */ /* 0x000fe20000010000 */
[----:B------:R-:W-:Y:S01]  /*01b0*/  ISETP.GT.U32.AND P1, PT, R0, 0x3, PT ;  /* 0x000000030000780c */ /* 0x000fe20003f24070 */
[----:B------:R-:W-:-:S12]  /*01c0*/  IMAD.MOV.U32 R0, RZ, RZ, R8 ;  /* 0x000000ffff007224 */ /* 0x000fd800078e0008 */
[----:B-1----:R-:W-:Y:S05]  /*01d0*/  @P1 BRA `(.L_x_1) ;  /* 0xfffffffc00d41947 */ /* 0x002fea000383ffff */
.L_x_0:
[----:B------:R-:W-:Y:S05]  /*01e0*/  @P0 EXIT ;  /* 0x000000000000094d */ /* 0x000fea0003800000 */
[----:B------:R-:W1:Y:S01]  /*01f0*/  S2UR UR5, SR_CgaCtaId ;  /* 0x00000000000579c3 */ /* 0x000e620000008800 */
[----:B------:R-:W-:-:S07]  /*0200*/  UMOV UR4, 0x400 ;  /* 0x0000040000047882 */ /* 0x000fce0000000000 */
[----:B0-----:R-:W0:Y:S01]  /*0210*/  LDC.64 R2, c[0x0][0x388] ;  /* 0x0000e200ff027b82 */ /* 0x001e220000000a00 */
[----:B-1----:R-:W-:Y:S01]  /*0220*/  ULEA UR4, UR5, UR4, 0x18 ;  /* 0x0000000405047291 */ /* 0x002fe2000f8ec0ff */
[----:B0-----:R-:W-:-:S08]  /*0230*/  IMAD.WIDE.U32 R2, R7, 0x4, R2 ;  /* 0x0000000407027825 */ /* 0x001fd000078e0002 */
[----:B------:R-:W0:Y:S04]  /*0240*/  LDS R5, [UR4] ;  /* 0x00000004ff057984 */ /* 0x000e280008000800 */
[----:B0-----:R-:W-:Y:S01]  /*0250*/  STG.E desc[UR6][R2.64], R5 ;  /* 0x0000000502007986 */ /* 0x001fe2000c101906 */
[----:B------:R-:W-:Y:S05]  /*0260*/  EXIT ;  /* 0x000000000000794d */ /* 0x000fea0003800000 */
.L_x_2:
[----:B------:R-:W-:-:S00]  /*0270*/  BRA `(.L_x_2) ;  /* 0xfffffffc00fc7947 */ /* 0x000fc0000383ffff */
[----:B------:R-:W-:-:S00]  /*0280*/  NOP ;  /* 0x0000000000007918 */ /* 0x000fc00000000000 */
[----:B------:R-:W-:-:S00]  /*0290*/  NOP ;  /* 0x0000000000007918 */ /* 0x000fc00000000000 */
[----:B------:R-:W-:-:S00]  /*02a0*/  NOP ;  /* 0x0000000000007918 */ /* 0x000fc00000000000 */
[----:B------:R-:W-:-:S00]  /*02b0*/  NOP ;  /* 0x0000000000007918 */ /* 0x000fc00000000000 */
[----:B------:R-:W-:-:S00]  /*02c0*/  NOP ;  /* 0x0000000000007918 */ /* 0x000fc00000000000 */
[----:B------:R-:W-:-:S00]  /*02d0*/  NOP ;  /* 0x0000000000007918 */ /* 0x000fc00000000000 */
[----:B------:R-:W-:-:S00]  /*02e0*/  NOP ;  /* 0x0000000000007918 */ /* 0x000fc00000000000 */
[----:B------:R-:W-:-:S00]  /*02f0*/  NOP ;  /* 0x0000000000007918 */ /* 0x000fc00000000000 */
.L_x_3:


//--------------------- .nv.shared._Z11parallelSumPiS_ --------------------------
	.section	.nv.shared._Z11parallelSumPiS_,"aw",@nobits
	.sectionflags	@""
	.align	4
.nv.shared._Z11parallelSumPiS_:
	.zero		2048


//--------------------- .nv.shared.reserved.0     --------------------------
	.section	.nv.shared.reserved.0,"aw",@nobits
	.weak		__nv_reservedSMEM_offset_0_alias
	.size		__nv_reservedSMEM_offset_0_alias, 0, 64
	.other		__nv_reservedSMEM_offset_0_alias,@"STO_CUDA_RESERVED_SHARED STV_DEFAULT"
__nv_reservedSMEM_offset_0_alias:
	.zero		0
	.zero		64


//--------------------- .nv.constant0._Z11parallelSumPiS_ --------------------------
	.section	.nv.constant0._Z11parallelSumPiS_,"a",@progbits
	.sectionflags	@""
	.align	4
.nv.constant0._Z11parallelSumPiS_:
	.zero		912


//--------------------- SYMBOLS --------------------------

	.type		.nv.reservedSmem.offset0,@object
	.size		.nv.reservedSmem.offset0,0x4
	.type		.nv.reservedSmem.cap,@object
	.size		.nv.reservedSmem.cap,0x4
